	.headerflags	@"EF_CUDA_TEXMODE_UNIFIED EF_CUDA_64BIT_ADDRESS EF_CUDA_ACCELERATORS EF_CUDA_SM90 EF_CUDA_VIRTUAL_SM(EF_CUDA_SM90)"
	.elftype	@"ET_EXEC"


//--------------------- .nv.info                  --------------------------
	.section	.nv.info,"",@"SHT_CUDA_INFO"
	.align	4


	//----- nvinfo : EIATTR_REGCOUNT
	.align		4
        /*0000*/ 	.byte	0x04, 0x2f
        /*0002*/ 	.short	(.L_3 - .L_2)
	.align		4
.L_2:
        /*0004*/ 	.word	index@(triton_poi_fused__native_batch_norm_legit_no_training_convolution_leaky_relu_17)
        /*0008*/ 	.word	0x00000016


	//----- nvinfo : EIATTR_MIN_STACK_SIZE
	.align		4
.L_3:
        /*000c*/ 	.byte	0x04, 0x12
        /*000e*/ 	.short	(.L_5 - .L_4)
	.align		4
.L_4:
        /*0010*/ 	.word	index@(triton_poi_fused__native_batch_norm_legit_no_training_convolution_leaky_relu_17)
        /*0014*/ 	.word	0x00000000


	//----- nvinfo : EIATTR_FRAME_SIZE
	.align		4
.L_5:
        /*0018*/ 	.byte	0x04, 0x11
        /*001a*/ 	.short	(.L_7 - .L_6)
	.align		4
.L_6:
        /*001c*/ 	.word	index@(triton_poi_fused__native_batch_norm_legit_no_training_convolution_leaky_relu_17)
        /*0020*/ 	.word	0x00000000


	//----- nvinfo : EIATTR_MIN_STACK_SIZE
	.align		4
.L_7:
        /*0024*/ 	.byte	0x04, 0x12
        /*0026*/ 	.short	(.L_9 - .L_8)
	.align		4
.L_8:
        /*0028*/ 	.word	index@(triton_poi_fused__native_batch_norm_legit_no_training_convolution_leaky_relu_17)
        /*002c*/ 	.word	0x00000000
.L_9:


//--------------------- .nv.info.triton_poi_fused__native_batch_norm_legit_no_training_convolution_leaky_relu_17 --------------------------
	.section	.nv.info.triton_poi_fused__native_batch_norm_legit_no_training_convolution_leaky_relu_17,"",@"SHT_CUDA_INFO"
	.sectionflags	@""
	.align	4


	//----- nvinfo : EIATTR_CUDA_API_VERSION
	.align		4
        /*0000*/ 	.byte	0x04, 0x37
        /*0002*/ 	.short	(.L_11 - .L_10)
.L_10:
        /*0004*/ 	.word	0x0000007c


	//----- nvinfo : EIATTR_KPARAM_INFO
	.align		4
.L_11:
        /*0008*/ 	.byte	0x04, 0x17
        /*000a*/ 	.short	(.L_13 - .L_12)
.L_12:
        /*000c*/ 	.word	0x00000000
        /*0010*/ 	.short	0x0007
        /*0012*/ 	.short	0x0038
        /*0014*/ 	.byte	0x00, 0xf0, 0x11, 0x00


	//----- nvinfo : EIATTR_KPARAM_INFO
	.align		4
.L_13:
        /*0018*/ 	.byte	0x04, 0x17
        /*001a*/ 	.short	(.L_15 - .L_14)
.L_14:
        /*001c*/ 	.word	0x00000000
        /*0020*/ 	.short	0x0006
        /*0022*/ 	.short	0x0030
        /*0024*/ 	.byte	0x00, 0xf4, 0x21, 0x00


	//----- nvinfo : EIATTR_KPARAM_INFO
	.align		4
.L_15:
        /*0028*/ 	.byte	0x04, 0x17
        /*002a*/ 	.short	(.L_17 - .L_16)
.L_16:
        /*002c*/ 	.word	0x00000000
        /*0030*/ 	.short	0x0005
        /*0032*/ 	.short	0x0028
        /*0034*/ 	.byte	0x00, 0xf4, 0x21, 0x00


	//----- nvinfo : EIATTR_KPARAM_INFO
	.align		4
.L_17:
        /*0038*/ 	.byte	0x04, 0x17
        /*003a*/ 	.short	(.L_19 - .L_18)
.L_18:
        /*003c*/ 	.word	0x00000000
        /*0040*/ 	.short	0x0004
        /*0042*/ 	.short	0x0020
        /*0044*/ 	.byte	0x00, 0xf4, 0x21, 0x00


	//----- nvinfo : EIATTR_KPARAM_INFO
	.align		4
.L_19:
        /*0048*/ 	.byte	0x04, 0x17
        /*004a*/ 	.short	(.L_21 - .L_20)
.L_20:
        /*004c*/ 	.word	0x00000000
        /*0050*/ 	.short	0x0003
        /*0052*/ 	.short	0x0018
        /*0054*/ 	.byte	0x00, 0xf4, 0x21, 0x00


	//----- nvinfo : EIATTR_KPARAM_INFO
	.align		4
.L_21:
        /*0058*/ 	.byte	0x04, 0x17
        /*005a*/ 	.short	(.L_23 - .L_22)
.L_22:
        /*005c*/ 	.word	0x00000000
        /*0060*/ 	.short	0x0002
        /*0062*/ 	.short	0x0010
        /*0064*/ 	.byte	0x00, 0xf4, 0x21, 0x00


	//----- nvinfo : EIATTR_KPARAM_INFO
	.align		4
.L_23:
        /*0068*/ 	.byte	0x04, 0x17
        /*006a*/ 	.short	(.L_25 - .L_24)
.L_24:
        /*006c*/ 	.word	0x00000000
        /*0070*/ 	.short	0x0001
        /*0072*/ 	.short	0x0008
        /*0074*/ 	.byte	0x00, 0xf4, 0x21, 0x00


	//----- nvinfo : EIATTR_KPARAM_INFO
	.align		4
.L_25:
        /*0078*/ 	.byte	0x04, 0x17
        /*007a*/ 	.short	(.L_27 - .L_26)
.L_26:
        /*007c*/ 	.word	0x00000000
        /*0080*/ 	.short	0x0000
        /*0082*/ 	.short	0x0000
        /*0084*/ 	.byte	0x00, 0xf4, 0x21, 0x00


	//----- nvinfo : EIATTR_SPARSE_MMA_MASK
	.align		4
.L_27:
        /*0088*/ 	.byte	0x03, 0x50
        /*008a*/ 	.short	0x0000


	//----- nvinfo : EIATTR_MAXREG_COUNT
	.align		4
        /*008c*/ 	.byte	0x03, 0x1b
        /*008e*/ 	.short	0x00ff


	//----- nvinfo : EIATTR_EXIT_INSTR_OFFSETS
	.align		4
        /*0090*/ 	.byte	0x04, 0x1c
        /*0092*/ 	.short	(.L_29 - .L_28)


	//   ....[0]....
.L_28:
        /*0094*/ 	.word	0x00000430


	//----- nvinfo : EIATTR_REQNTID
	.align		4
.L_29:
        /*0098*/ 	.byte	0x04, 0x10
        /*009a*/ 	.short	(.L_31 - .L_30)
.L_30:
        /*009c*/ 	.word	0x00000100
        /*00a0*/ 	.word	0x00000001
        /*00a4*/ 	.word	0x00000001


	//----- nvinfo : EIATTR_CBANK_PARAM_SIZE
	.align		4
.L_31:
        /*00a8*/ 	.byte	0x03, 0x19
        /*00aa*/ 	.short	0x003c


	//----- nvinfo : EIATTR_PARAM_CBANK
	.align		4
        /*00ac*/ 	.byte	0x04, 0x0a
        /*00ae*/ 	.short	(.L_33 - .L_32)
	.align		4
.L_32:
        /*00b0*/ 	.word	index@(.nv.constant0.triton_poi_fused__native_batch_norm_legit_no_training_convolution_leaky_relu_17)
        /*00b4*/ 	.short	0x0210
        /*00b6*/ 	.short	0x003c


	//----- nvinfo : EIATTR_SW_WAR
	.align		4
.L_33:
        /*00b8*/ 	.byte	0x04, 0x36
        /*00ba*/ 	.short	(.L_35 - .L_34)
.L_34:
        /*00bc*/ 	.word	0x00000008
.L_35:


//--------------------- .nv.callgraph             --------------------------
	.section	.nv.callgraph,"",@"SHT_CUDA_CALLGRAPH"
	.align	4
	.sectionentsize	8
	.align		4
        /*0000*/ 	.word	0x00000000
	.align		4
        /*0004*/ 	.word	0xffffffff
	.align		4
        /*0008*/ 	.word	0x00000000
	.align		4
        /*000c*/ 	.word	0xfffffffe
	.align		4
        /*0010*/ 	.word	0x00000000
	.align		4
        /*0014*/ 	.word	0xfffffffd
	.align		4
        /*0018*/ 	.word	0x00000000
	.align		4
        /*001c*/ 	.word	0xfffffffc


//--------------------- .nv.constant4             --------------------------
	.section	.nv.constant4,"a",@progbits
	.align	8
	.align		8
.nv.constant4:
        /*0000*/ 	.dword	_$_str
	.align		8
        /*0008*/ 	.dword	_$_str_$_2


//--------------------- .text.triton_poi_fused__native_batch_norm_legit_no_training_convolution_leaky_relu_17 --------------------------
	.section	.text.triton_poi_fused__native_batch_norm_legit_no_training_convolution_leaky_relu_17,"ax",@progbits
	.align	128
        .global         triton_poi_fused__native_batch_norm_legit_no_training_convolution_leaky_relu_17
        .type           triton_poi_fused__native_batch_norm_legit_no_training_convolution_leaky_relu_17,@function
        .size           triton_poi_fused__native_batch_norm_legit_no_training_convolution_leaky_relu_17,(.L_x_1 - triton_poi_fused__native_batch_norm_legit_no_training_convolution_leaky_relu_17)
        .other          triton_poi_fused__native_batch_norm_legit_no_training_convolution_leaky_relu_17,@"STO_CUDA_ENTRY STV_DEFAULT"
triton_poi_fused__native_batch_norm_legit_no_training_convolution_leaky_relu_17:
.text.triton_poi_fused__native_batch_norm_legit_no_training_convolution_leaky_relu_17:
[----:B------:R-:W-:Y:S01]  /*0000*/  LDC R1, c[0x0][0x28] ;  /* 0x00000a00ff017b82 */ /* 0x000fe20000000800 */
[----:B------:R-:W1:Y:S07]  /*0010*/  S2R R0, SR_TID.X ;  /* 0x0000000000007919 */ /* 0x000e6e0000002100 */
[----:B------:R-:W2:Y:S01]  /*0020*/  LDC.64 R4, c[0x0][0x230] ;  /* 0x00008c00ff047b82 */ /* 0x000ea20000000a00 */
[----:B------:R-:W-:Y:S01]  /*0030*/  ULDC.64 UR4, c[0x0][0x208] ;  /* 0x0000820000047ab9 */ /* 0x000fe20000000a00 */
[----:B------:R-:W3:Y:S06]  /*0040*/  S2R R7, SR_CTAID.X ;  /* 0x0000000000077919 */ /* 0x000eec0000002500 */
[----:B------:R-:W4:Y:S08]  /*0050*/  LDC.64 R12, c[0x0][0x220] ;  /* 0x00008800ff0c7b82 */ /* 0x000f300000000a00 */
[----:B------:R-:W5:Y:S08]  /*0060*/  LDC.64 R14, c[0x0][0x228] ;  /* 0x00008a00ff0e7b82 */ /* 0x000f700000000a00 */
[----:B------:R-:W5:Y:S01]  /*0070*/  LDC.64 R10, c[0x0][0x240] ;  /* 0x00009000ff0a7b82 */ /* 0x000f620000000a00 */
[----:B-1----:R-:W-:-:S07]  /*0080*/  SHF.L.U32 R0, R0, 0x1, RZ ;  /* 0x0000000100007819 */ /* 0x002fce00000006ff */
[----:B------:R-:W1:Y:S01]  /*0090*/  LDC.64 R16, c[0x0][0x238] ;  /* 0x00008e00ff107b82 */ /* 0x000e620000000a00 */
[----:B---3--:R-:W-:Y:S02]  /*00a0*/  SHF.R.S32.HI R3, RZ, 0x16, R7 ;  /* 0x00000016ff037819 */ /* 0x008fe40000011407 */
[----:B------:R-:W-:Y:S02]  /*00b0*/  LOP3.LUT R0, R0, 0x1fe, RZ, 0xc0, !PT ;  /* 0x000001fe00007812 */ /* 0x000fe400078ec0ff */
[----:B------:R-:W-:Y:S02]  /*00c0*/  SGXT R3, R3, 0x1 ;  /* 0x000000010303781a */ /* 0x000fe40000000200 */
[----:B------:R-:W-:-:S04]  /*00d0*/  LEA R0, R7, R0, 0x9 ;  /* 0x0000000007007211 */ /* 0x000fc800078e48ff */
[----:B------:R-:W-:-:S04]  /*00e0*/  LEA.HI R3, R3, R0, RZ, 0x7 ;  /* 0x0000000003037211 */ /* 0x000fc800078f38ff */
[----:B------:R-:W-:-:S04]  /*00f0*/  LOP3.LUT R3, R3, 0xffffff80, RZ, 0xc0, !PT ;  /* 0xffffff8003037812 */ /* 0x000fc800078ec0ff */
[----:B------:R-:W-:Y:S02]  /*0100*/  IADD3 R8, R0, -R3, RZ ;  /* 0x8000000300087210 */ /* 0x000fe40007ffe0ff */
[----:B------:R-:W3:Y:S03]  /*0110*/  LDC.64 R2, c[0x0][0x210] ;  /* 0x00008400ff027b82 */ /* 0x000ee60000000a00 */
[----:B--2---:R-:W-:-:S06]  /*0120*/  IMAD.WIDE R4, R8, 0x4, R4 ;  /* 0x0000000408047825 */ /* 0x004fcc00078e0204 */
[----:B------:R-:W2:Y:S01]  /*0130*/  LDG.E.EL.64 R4, desc[UR4][R4.64] ;  /* 0x0000000404047981 */ /* 0x000ea2000c2e1b00 */
[----:B----4-:R-:W-:-:S04]  /*0140*/  IMAD.WIDE R12, R8, 0x4, R12 ;  /* 0x00000004080c7825 */ /* 0x010fc800078e020c */
[C---:B-----5:R-:W-:Y:S02]  /*0150*/  IMAD.WIDE R14, R8.reuse, 0x4, R14 ;  /* 0x00000004080e7825 */ /* 0x060fe400078e020e */
[----:B------:R-:W4:Y:S02]  /*0160*/  LDG.E.EL.64 R12, desc[UR4][R12.64] ;  /* 0x000000040c0c7981 */ /* 0x000f24000c2e1b00 */
[----:B0-----:R-:W-:Y:S02]  /*0170*/  IMAD.WIDE R10, R8, 0x4, R10 ;  /* 0x00000004080a7825 */ /* 0x001fe400078e020a */
[----:B------:R-:W5:Y:S02]  /*0180*/  LDG.E.EL.64 R14, desc[UR4][R14.64] ;  /* 0x000000040e0e7981 */ /* 0x000f64000c2e1b00 */
[----:B---3--:R-:W-:Y:S02]  /*0190*/  IMAD.WIDE R2, R0, 0x4, R2 ;  /* 0x0000000400027825 */ /* 0x008fe400078e0202 */
[----:B------:R-:W3:Y:S04]  /*01a0*/  LDG.E.EL.64 R10, desc[UR4][R10.64] ;  /* 0x000000040a0a7981 */ /* 0x000ee8000c2e1b00 */
[----:B------:R-:W4:Y:S01]  /*01b0*/  LDG.E.64 R6, desc[UR4][R2.64] ;  /* 0x0000000402067981 */ /* 0x000f22000c1e1b00 */
[----:B-1----:R-:W-:-:S05]  /*01c0*/  IMAD.WIDE R16, R8, 0x4, R16 ;  /* 0x0000000408107825 */ /* 0x002fca00078e0210 */
[----:B------:R-:W3:Y:S01]  /*01d0*/  LDG.E.EL.64 R8, desc[UR4][R16.64] ;  /* 0x0000000410087981 */ /* 0x000ee2000c2e1b00 */
[----:B--2---:R-:W-:Y:S01]  /*01e0*/  FADD R4, R4, 0.0010000000474974513054 ;  /* 0x3a83126f04047421 */ /* 0x004fe20000000000 */
[----:B------:R-:W-:-:S03]  /*01f0*/  FADD R5, R5, 0.0010000000474974513054 ;  /* 0x3a83126f05057421 */ /* 0x000fc60000000000 */
[----:B------:R-:W0:Y:S08]  /*0200*/  MUFU.SQRT R18, R4 ;  /* 0x0000000400127308 */ /* 0x000e300000002000 */
[----:B------:R-:W1:Y:S01]  /*0210*/  MUFU.SQRT R19, R5 ;  /* 0x0000000500137308 */ /* 0x000e620000002000 */
[C---:B0-----:R-:W-:Y:S02]  /*0220*/  FSETP.GT.AND P0, PT, R18.reuse, 8.50705917302346158658e+37, PT ;  /* 0x7e8000001200780b */ /* 0x041fe40003f04000 */
[----:B------:R-:W-:-:S02]  /*0230*/  FSETP.GEU.AND P2, PT, R18, 1.175494350822287508e-38, PT ;  /* 0x008000001200780b */ /* 0x000fc40003f4e000 */
[C---:B-1----:R-:W-:Y:S02]  /*0240*/  FSETP.GT.AND P1, PT, R19.reuse, 8.50705917302346158658e+37, PT ;  /* 0x7e8000001300780b */ /* 0x042fe40003f24000 */
[----:B------:R-:W-:-:S07]  /*0250*/  FSETP.GEU.AND P3, PT, R19, 1.175494350822287508e-38, PT ;  /* 0x008000001300780b */ /* 0x000fce0003f6e000 */
[----:B------:R-:W-:Y:S01]  /*0260*/  @P0 FMUL R18, R18, 0.25 ;  /* 0x3e80000012120820 */ /* 0x000fe20000400000 */
[----:B------:R-:W-:-:S03]  /*0270*/  HFMA2.MMA R4, -RZ, RZ, 1.625, 0 ;  /* 0x3e800000ff047435 */ /* 0x000fc600000001ff */
[----:B------:R-:W-:Y:S01]  /*0280*/  @!P2 FMUL R18, R18, 16777216 ;  /* 0x4b8000001212a820 */ /* 0x000fe20000400000 */
[----:B------:R-:W-:-:S04]  /*0290*/  @P1 FMUL R19, R19, 0.25 ;  /* 0x3e80000013131820 */ /* 0x000fc80000400000 */
[----:B------:R-:W-:Y:S01]  /*02a0*/  @!P3 FMUL R19, R19, 16777216 ;  /* 0x4b8000001313b820 */ /* 0x000fe20000400000 */
[----:B------:R-:W0:Y:S01]  /*02b0*/  MUFU.RCP R18, R18 ;  /* 0x0000001200127308 */ /* 0x000e220000001000 */
[----:B------:R-:W-:-:S07]  /*02c0*/  FSEL R5, R4, 1, P0 ;  /* 0x3f80000004057808 */ /* 0x000fce0000000000 */
[----:B------:R-:W1:Y:S01]  /*02d0*/  MUFU.RCP R19, R19 ;  /* 0x0000001300137308 */ /* 0x000e620000001000 */
[----:B------:R-:W-:Y:S01]  /*02e0*/  FSEL R4, R4, 1, P1 ;  /* 0x3f80000004047808 */ /* 0x000fe20000800000 */
[----:B------:R-:W-:Y:S01]  /*02f0*/  @!P2 FMUL R5, R5, 16777216 ;  /* 0x4b8000000505a820 */ /* 0x000fe20000400000 */
[----:B----4-:R-:W-:Y:S01]  /*0300*/  FADD R6, R6, R12 ;  /* 0x0000000c06067221 */ /* 0x010fe20000000000 */
[----:B------:R-:W-:Y:S02]  /*0310*/  FADD R7, R7, R13 ;  /* 0x0000000d07077221 */ /* 0x000fe40000000000 */
[----:B------:R-:W-:Y:S01]  /*0320*/  @!P3 FMUL R4, R4, 16777216 ;  /* 0x4b8000000404b820 */ /* 0x000fe20000400000 */
[----:B0-----:R-:W-:Y:S01]  /*0330*/  FMUL R13, R18, R5 ;  /* 0x00000005120d7220 */ /* 0x001fe20000400000 */
[----:B-----5:R-:W-:Y:S01]  /*0340*/  FADD R14, -R14, R6 ;  /* 0x000000060e0e7221 */ /* 0x020fe20000000100 */
[----:B------:R-:W-:Y:S01]  /*0350*/  FADD R15, -R15, R7 ;  /* 0x000000070f0f7221 */ /* 0x000fe20000000100 */
[----:B-1----:R-:W-:-:S02]  /*0360*/  FMUL R12, R19, R4 ;  /* 0x00000004130c7220 */ /* 0x002fc40000400000 */
[----:B------:R-:W0:Y:S01]  /*0370*/  LDC.64 R4, c[0x0][0x218] ;  /* 0x00008600ff047b82 */ /* 0x000e220000000a00 */
[----:B------:R-:W-:Y:S01]  /*0380*/  FMUL R13, R14, R13 ;  /* 0x0000000d0e0d7220 */ /* 0x000fe20000400000 */
[----:B------:R-:W-:-:S03]  /*0390*/  FMUL R12, R15, R12 ;  /* 0x0000000c0f0c7220 */ /* 0x000fc60000400000 */
[----:B---3--:R-:W-:Y:S01]  /*03a0*/  FFMA R8, R8, R13, R10 ;  /* 0x0000000d08087223 */ /* 0x008fe2000000000a */
[----:B------:R-:W-:-:S04]  /*03b0*/  FFMA R9, R9, R12, R11 ;  /* 0x0000000c09097223 */ /* 0x000fc8000000000b */
[C---:B------:R-:W-:Y:S02]  /*03c0*/  FSETP.GT.AND P0, PT, R8.reuse, RZ, PT ;  /* 0x000000ff0800720b */ /* 0x040fe40003f04000 */
[----:B------:R-:W-:Y:S01]  /*03d0*/  FSETP.GT.AND P1, PT, R9, RZ, PT ;  /* 0x000000ff0900720b */ /* 0x000fe20003f24000 */
[----:B------:R-:W-:Y:S10]  /*03e0*/  STG.E.64 desc[UR4][R2.64], R6 ;  /* 0x0000000602007986 */ /* 0x000ff4000c101b04 */
[----:B------:R-:W-:Y:S01]  /*03f0*/  @!P0 FMUL R8, R8, 0.10000000149011611938 ;  /* 0x3dcccccd08088820 */ /* 0x000fe20000400000 */
[----:B0-----:R-:W-:-:S04]  /*0400*/  IMAD.WIDE R4, R0, 0x4, R4 ;  /* 0x0000000400047825 */ /* 0x001fc800078e0204 */
[----:B------:R-:W-:-:S05]  /*0410*/  @!P1 FMUL R9, R9, 0.10000000149011611938 ;  /* 0x3dcccccd09099820 */ /* 0x000fca0000400000 */
[----:B------:R-:W-:Y:S01]  /*0420*/  STG.E.64 desc[UR4][R4.64], R8 ;  /* 0x0000000804007986 */ /* 0x000fe2000c101b04 */
[----:B------:R-:W-:Y:S05]  /*0430*/  EXIT ;  /* 0x000000000000794d */ /* 0x000fea0003800000 */
.L_x_0:
[----:B------:R-:W-:-:S00]  /*0440*/  BRA `(.L_x_0) ;  /* 0xfffffffc00fc7947 */ /* 0x000fc0000383ffff */
[----:B------:R-:W-:-:S00]  /*0450*/  NOP ;  /* 0x0000000000007918 */ /* 0x000fc00000000000 */
        /* <DEDUP_REMOVED lines=10> */
.L_x_1:


//--------------------- .nv.global.init           --------------------------
	.section	.nv.global.init,"aw",@progbits
.nv.global.init:
	.type		_$_str,@object
	.size		_$_str,(_$_str_$_2 - _$_str)
_$_str:
        /*0000*/ 	.byte	0x5f, 0x5f, 0x43, 0x55, 0x44, 0x41, 0x5f, 0x46, 0x54, 0x5a, 0x00
	.type		_$_str_$_2,@object
	.size		_$_str_$_2,(.L_1 - _$_str_$_2)
_$_str_$_2:
        /*000b*/ 	.byte	0x5f, 0x5f, 0x43, 0x55, 0x44, 0x41, 0x5f, 0x50, 0x52, 0x45, 0x43, 0x5f, 0x53, 0x51, 0x52, 0x54
        /*001b*/ 	.byte	0x00
.L_1:


//--------------------- .nv.constant0.triton_poi_fused__native_batch_norm_legit_no_training_convolution_leaky_relu_17 --------------------------
	.section	.nv.constant0.triton_poi_fused__native_batch_norm_legit_no_training_convolution_leaky_relu_17,"a",@progbits
	.sectionflags	@""
	.align	4
.nv.constant0.triton_poi_fused__native_batch_norm_legit_no_training_convolution_leaky_relu_17:
	.zero		588
